//
// Generated by NVIDIA NVVM Compiler
//
// Compiler Build ID: CL-36424714
// Cuda compilation tools, release 13.0, V13.0.88
// Based on NVVM 20.0.0
//

.version 9.0
.target sm_100
.address_size 64

	// .globl	add_strided_float

.visible .entry add_strided_float(
	.param .u32 add_strided_float_param_0,
	.param .u64 .ptr .align 1 add_strided_float_param_1,
	.param .u64 .ptr .align 1 add_strided_float_param_2
)
{
	.reg .pred 	%p<10>;
	.reg .b32 	%r<142>;
	.reg .b32 	%f<88>;
	.reg .b64 	%rd<109>;

	ld.param.u32 	%r77, [add_strided_float_param_0];
	mov.u32 	%r78, %ntid.x;
	mov.u32 	%r79, %ctaid.x;
	mov.u32 	%r80, %tid.x;
	mad.lo.s32 	%r135, %r78, %r79, %r80;
	mov.u32 	%r81, %nctaid.x;
	mul.lo.s32 	%r2, %r78, %r81;
	mov.u32 	%r82, %ntid.y;
	mov.u32 	%r83, %nctaid.y;
	mul.lo.s32 	%r3, %r82, %r83;
	mov.u32 	%r4, %tid.y;
	add.s32 	%r134, %r3, %r4;
	setp.lt.s32 	%p1, %r77, 1;
	@%p1 bra 	$L__BB0_13;
	setp.lt.u32 	%p2, %r77, 16;
	@%p2 bra 	$L__BB0_4;
	mad.lo.s32 	%r132, %r3, 3, %r4;
	shl.b32 	%r7, %r3, 4;
	shl.b32 	%r84, %r3, 2;
	add.s32 	%r131, %r4, %r84;
	mad.lo.s32 	%r130, %r3, 5, %r4;
	mad.lo.s32 	%r129, %r3, 6, %r4;
	mad.lo.s32 	%r128, %r3, 7, %r4;
	shl.b32 	%r85, %r3, 3;
	add.s32 	%r127, %r4, %r85;
	mad.lo.s32 	%r126, %r3, 9, %r4;
	mad.lo.s32 	%r125, %r3, 10, %r4;
	mad.lo.s32 	%r124, %r3, 11, %r4;
	mad.lo.s32 	%r123, %r3, 12, %r4;
	mad.lo.s32 	%r122, %r3, 13, %r4;
	mad.lo.s32 	%r121, %r3, 14, %r4;
	mad.lo.s32 	%r120, %r3, 15, %r4;
	add.s32 	%r119, %r4, %r7;
	shl.b32 	%r86, %r3, 1;
	add.s32 	%r118, %r4, %r86;
	and.b32  	%r87, %r77, 2147483632;
	neg.s32 	%r116, %r87;
	mul.wide.s32 	%rd15, %r2, 4;
$L__BB0_3:
	.pragma "nounroll";
	ld.param.u64 	%rd106, [add_strided_float_param_2];
	ld.param.u64 	%rd104, [add_strided_float_param_1];
	cvta.to.global.u64 	%rd9, %rd104;
	mul.wide.s32 	%rd10, %r135, 4;
	add.s64 	%rd11, %rd9, %rd10;
	ld.global.f32 	%f1, [%rd11];
	cvta.to.global.u64 	%rd12, %rd106;
	mul.wide.u32 	%rd13, %r134, 4;
	add.s64 	%rd14, %rd12, %rd13;
	ld.global.f32 	%f2, [%rd14];
	add.f32 	%f3, %f1, %f2;
	st.global.f32 	[%rd14], %f3;
	add.s32 	%r88, %r134, %r3;
	add.s64 	%rd16, %rd11, %rd15;
	ld.global.f32 	%f4, [%rd16];
	mul.wide.u32 	%rd17, %r118, 4;
	add.s64 	%rd18, %rd12, %rd17;
	ld.global.f32 	%f5, [%rd18];
	add.f32 	%f6, %f4, %f5;
	st.global.f32 	[%rd18], %f6;
	add.s32 	%r89, %r88, %r3;
	add.s64 	%rd19, %rd16, %rd15;
	ld.global.f32 	%f7, [%rd19];
	mul.wide.u32 	%rd20, %r132, 4;
	add.s64 	%rd21, %rd12, %rd20;
	ld.global.f32 	%f8, [%rd21];
	add.f32 	%f9, %f7, %f8;
	st.global.f32 	[%rd21], %f9;
	add.s32 	%r90, %r89, %r3;
	add.s64 	%rd22, %rd19, %rd15;
	ld.global.f32 	%f10, [%rd22];
	mul.wide.u32 	%rd23, %r131, 4;
	add.s64 	%rd24, %rd12, %rd23;
	ld.global.f32 	%f11, [%rd24];
	add.f32 	%f12, %f10, %f11;
	st.global.f32 	[%rd24], %f12;
	add.s32 	%r91, %r90, %r3;
	add.s64 	%rd25, %rd22, %rd15;
	ld.global.f32 	%f13, [%rd25];
	mul.wide.u32 	%rd26, %r130, 4;
	add.s64 	%rd27, %rd12, %rd26;
	ld.global.f32 	%f14, [%rd27];
	add.f32 	%f15, %f13, %f14;
	st.global.f32 	[%rd27], %f15;
	add.s32 	%r92, %r91, %r3;
	add.s64 	%rd28, %rd25, %rd15;
	ld.global.f32 	%f16, [%rd28];
	mul.wide.u32 	%rd29, %r129, 4;
	add.s64 	%rd30, %rd12, %rd29;
	ld.global.f32 	%f17, [%rd30];
	add.f32 	%f18, %f16, %f17;
	st.global.f32 	[%rd30], %f18;
	add.s32 	%r93, %r92, %r3;
	add.s64 	%rd31, %rd28, %rd15;
	ld.global.f32 	%f19, [%rd31];
	mul.wide.u32 	%rd32, %r128, 4;
	add.s64 	%rd33, %rd12, %rd32;
	ld.global.f32 	%f20, [%rd33];
	add.f32 	%f21, %f19, %f20;
	st.global.f32 	[%rd33], %f21;
	add.s32 	%r94, %r93, %r3;
	add.s64 	%rd34, %rd31, %rd15;
	ld.global.f32 	%f22, [%rd34];
	mul.wide.u32 	%rd35, %r127, 4;
	add.s64 	%rd36, %rd12, %rd35;
	ld.global.f32 	%f23, [%rd36];
	add.f32 	%f24, %f22, %f23;
	st.global.f32 	[%rd36], %f24;
	add.s32 	%r95, %r94, %r3;
	add.s64 	%rd37, %rd34, %rd15;
	ld.global.f32 	%f25, [%rd37];
	mul.wide.u32 	%rd38, %r126, 4;
	add.s64 	%rd39, %rd12, %rd38;
	ld.global.f32 	%f26, [%rd39];
	add.f32 	%f27, %f25, %f26;
	st.global.f32 	[%rd39], %f27;
	add.s32 	%r96, %r95, %r3;
	add.s64 	%rd40, %rd37, %rd15;
	ld.global.f32 	%f28, [%rd40];
	mul.wide.u32 	%rd41, %r125, 4;
	add.s64 	%rd42, %rd12, %rd41;
	ld.global.f32 	%f29, [%rd42];
	add.f32 	%f30, %f28, %f29;
	st.global.f32 	[%rd42], %f30;
	add.s32 	%r97, %r96, %r3;
	add.s64 	%rd43, %rd40, %rd15;
	ld.global.f32 	%f31, [%rd43];
	mul.wide.u32 	%rd44, %r124, 4;
	add.s64 	%rd45, %rd12, %rd44;
	ld.global.f32 	%f32, [%rd45];
	add.f32 	%f33, %f31, %f32;
	st.global.f32 	[%rd45], %f33;
	add.s32 	%r98, %r97, %r3;
	add.s64 	%rd46, %rd43, %rd15;
	ld.global.f32 	%f34, [%rd46];
	mul.wide.u32 	%rd47, %r123, 4;
	add.s64 	%rd48, %rd12, %rd47;
	ld.global.f32 	%f35, [%rd48];
	add.f32 	%f36, %f34, %f35;
	st.global.f32 	[%rd48], %f36;
	add.s32 	%r99, %r98, %r3;
	add.s64 	%rd49, %rd46, %rd15;
	ld.global.f32 	%f37, [%rd49];
	mul.wide.u32 	%rd50, %r122, 4;
	add.s64 	%rd51, %rd12, %rd50;
	ld.global.f32 	%f38, [%rd51];
	add.f32 	%f39, %f37, %f38;
	st.global.f32 	[%rd51], %f39;
	add.s32 	%r100, %r99, %r3;
	add.s64 	%rd52, %rd49, %rd15;
	ld.global.f32 	%f40, [%rd52];
	mul.wide.u32 	%rd53, %r121, 4;
	add.s64 	%rd54, %rd12, %rd53;
	ld.global.f32 	%f41, [%rd54];
	add.f32 	%f42, %f40, %f41;
	st.global.f32 	[%rd54], %f42;
	add.s32 	%r101, %r100, %r3;
	add.s64 	%rd55, %rd52, %rd15;
	ld.global.f32 	%f43, [%rd55];
	mul.wide.u32 	%rd56, %r120, 4;
	add.s64 	%rd57, %rd12, %rd56;
	ld.global.f32 	%f44, [%rd57];
	add.f32 	%f45, %f43, %f44;
	st.global.f32 	[%rd57], %f45;
	add.s32 	%r102, %r101, %r3;
	add.s64 	%rd58, %rd55, %rd15;
	ld.global.f32 	%f46, [%rd58];
	mul.wide.u32 	%rd59, %r119, 4;
	add.s64 	%rd60, %rd12, %rd59;
	ld.global.f32 	%f47, [%rd60];
	add.f32 	%f48, %f46, %f47;
	st.global.f32 	[%rd60], %f48;
	add.s32 	%r134, %r102, %r3;
	add.s32 	%r132, %r132, %r7;
	add.s32 	%r131, %r131, %r7;
	add.s32 	%r130, %r130, %r7;
	add.s32 	%r129, %r129, %r7;
	add.s32 	%r128, %r128, %r7;
	add.s32 	%r127, %r127, %r7;
	add.s32 	%r126, %r126, %r7;
	add.s32 	%r125, %r125, %r7;
	add.s32 	%r124, %r124, %r7;
	add.s32 	%r123, %r123, %r7;
	add.s32 	%r122, %r122, %r7;
	add.s32 	%r121, %r121, %r7;
	add.s32 	%r120, %r120, %r7;
	add.s32 	%r119, %r119, %r7;
	add.s32 	%r118, %r118, %r7;
	shl.b32 	%r103, %r2, 4;
	add.s32 	%r135, %r135, %r103;
	add.s32 	%r116, %r116, 16;
	setp.ne.s32 	%p3, %r116, 0;
	@%p3 bra 	$L__BB0_3;
$L__BB0_4:
	and.b32  	%r61, %r77, 15;
	setp.eq.s32 	%p4, %r61, 0;
	@%p4 bra 	$L__BB0_13;
	ld.param.u64 	%rd107, [add_strided_float_param_2];
	ld.param.u64 	%rd105, [add_strided_float_param_1];
	cvta.to.global.u64 	%rd1, %rd105;
	cvta.to.global.u64 	%rd2, %rd107;
	and.b32  	%r62, %r77, 7;
	setp.lt.u32 	%p5, %r61, 8;
	@%p5 bra 	$L__BB0_7;
	mul.wide.s32 	%rd61, %r135, 4;
	add.s64 	%rd62, %rd1, %rd61;
	ld.global.f32 	%f49, [%rd62];
	mul.wide.u32 	%rd63, %r134, 4;
	add.s64 	%rd64, %rd2, %rd63;
	ld.global.f32 	%f50, [%rd64];
	add.f32 	%f51, %f49, %f50;
	st.global.f32 	[%rd64], %f51;
	add.s32 	%r104, %r134, %r3;
	mul.wide.s32 	%rd65, %r2, 4;
	add.s64 	%rd66, %rd62, %rd65;
	ld.global.f32 	%f52, [%rd66];
	mul.wide.u32 	%rd67, %r104, 4;
	add.s64 	%rd68, %rd2, %rd67;
	ld.global.f32 	%f53, [%rd68];
	add.f32 	%f54, %f52, %f53;
	st.global.f32 	[%rd68], %f54;
	add.s32 	%r105, %r104, %r3;
	add.s64 	%rd69, %rd66, %rd65;
	ld.global.f32 	%f55, [%rd69];
	mul.wide.u32 	%rd70, %r105, 4;
	add.s64 	%rd71, %rd2, %rd70;
	ld.global.f32 	%f56, [%rd71];
	add.f32 	%f57, %f55, %f56;
	st.global.f32 	[%rd71], %f57;
	add.s32 	%r106, %r105, %r3;
	add.s64 	%rd72, %rd69, %rd65;
	ld.global.f32 	%f58, [%rd72];
	mul.wide.u32 	%rd73, %r106, 4;
	add.s64 	%rd74, %rd2, %rd73;
	ld.global.f32 	%f59, [%rd74];
	add.f32 	%f60, %f58, %f59;
	st.global.f32 	[%rd74], %f60;
	add.s32 	%r107, %r106, %r3;
	add.s64 	%rd75, %rd72, %rd65;
	ld.global.f32 	%f61, [%rd75];
	mul.wide.u32 	%rd76, %r107, 4;
	add.s64 	%rd77, %rd2, %rd76;
	ld.global.f32 	%f62, [%rd77];
	add.f32 	%f63, %f61, %f62;
	st.global.f32 	[%rd77], %f63;
	add.s32 	%r108, %r107, %r3;
	add.s64 	%rd78, %rd75, %rd65;
	ld.global.f32 	%f64, [%rd78];
	mul.wide.u32 	%rd79, %r108, 4;
	add.s64 	%rd80, %rd2, %rd79;
	ld.global.f32 	%f65, [%rd80];
	add.f32 	%f66, %f64, %f65;
	st.global.f32 	[%rd80], %f66;
	add.s32 	%r109, %r108, %r3;
	add.s64 	%rd81, %rd78, %rd65;
	ld.global.f32 	%f67, [%rd81];
	mul.wide.u32 	%rd82, %r109, 4;
	add.s64 	%rd83, %rd2, %rd82;
	ld.global.f32 	%f68, [%rd83];
	add.f32 	%f69, %f67, %f68;
	st.global.f32 	[%rd83], %f69;
	add.s32 	%r110, %r109, %r3;
	add.s64 	%rd84, %rd81, %rd65;
	ld.global.f32 	%f70, [%rd84];
	mul.wide.u32 	%rd85, %r110, 4;
	add.s64 	%rd86, %rd2, %rd85;
	ld.global.f32 	%f71, [%rd86];
	add.f32 	%f72, %f70, %f71;
	st.global.f32 	[%rd86], %f72;
	shl.b32 	%r111, %r2, 3;
	add.s32 	%r135, %r111, %r135;
	add.s32 	%r134, %r110, %r3;
$L__BB0_7:
	setp.eq.s32 	%p6, %r62, 0;
	@%p6 bra 	$L__BB0_13;
	and.b32  	%r67, %r77, 3;
	setp.lt.u32 	%p7, %r62, 4;
	@%p7 bra 	$L__BB0_10;
	mul.wide.s32 	%rd87, %r135, 4;
	add.s64 	%rd88, %rd1, %rd87;
	ld.global.f32 	%f73, [%rd88];
	mul.wide.u32 	%rd89, %r134, 4;
	add.s64 	%rd90, %rd2, %rd89;
	ld.global.f32 	%f74, [%rd90];
	add.f32 	%f75, %f73, %f74;
	st.global.f32 	[%rd90], %f75;
	add.s32 	%r112, %r134, %r3;
	mul.wide.s32 	%rd91, %r2, 4;
	add.s64 	%rd92, %rd88, %rd91;
	ld.global.f32 	%f76, [%rd92];
	mul.wide.u32 	%rd93, %r112, 4;
	add.s64 	%rd94, %rd2, %rd93;
	ld.global.f32 	%f77, [%rd94];
	add.f32 	%f78, %f76, %f77;
	st.global.f32 	[%rd94], %f78;
	add.s32 	%r113, %r112, %r3;
	add.s64 	%rd95, %rd92, %rd91;
	ld.global.f32 	%f79, [%rd95];
	mul.wide.u32 	%rd96, %r113, 4;
	add.s64 	%rd97, %rd2, %rd96;
	ld.global.f32 	%f80, [%rd97];
	add.f32 	%f81, %f79, %f80;
	st.global.f32 	[%rd97], %f81;
	add.s32 	%r114, %r113, %r3;
	add.s64 	%rd98, %rd95, %rd91;
	ld.global.f32 	%f82, [%rd98];
	mul.wide.u32 	%rd99, %r114, 4;
	add.s64 	%rd100, %rd2, %rd99;
	ld.global.f32 	%f83, [%rd100];
	add.f32 	%f84, %f82, %f83;
	st.global.f32 	[%rd100], %f84;
	shl.b32 	%r115, %r2, 2;
	add.s32 	%r135, %r115, %r135;
	add.s32 	%r134, %r114, %r3;
$L__BB0_10:
	setp.eq.s32 	%p8, %r67, 0;
	@%p8 bra 	$L__BB0_13;
	mul.wide.u32 	%rd101, %r134, 4;
	add.s64 	%rd108, %rd2, %rd101;
	mul.wide.u32 	%rd4, %r3, 4;
	neg.s32 	%r140, %r67;
$L__BB0_12:
	.pragma "nounroll";
	mul.wide.s32 	%rd102, %r135, 4;
	add.s64 	%rd103, %rd1, %rd102;
	ld.global.f32 	%f85, [%rd103];
	ld.global.f32 	%f86, [%rd108];
	add.f32 	%f87, %f85, %f86;
	st.global.f32 	[%rd108], %f87;
	add.s32 	%r135, %r135, %r2;
	add.s64 	%rd108, %rd108, %rd4;
	add.s32 	%r140, %r140, 1;
	setp.ne.s32 	%p9, %r140, 0;
	@%p9 bra 	$L__BB0_12;
$L__BB0_13:
	ret;

}


// ===== COMPILED SASS (sm_100) =====

	.target	sm_100

	.elftype	@"ET_EXEC"


//--------------------- .note.nv.tkinfo           --------------------------
	.section	.note.nv.tkinfo,"",@"SHT_NOTE"
	.sectionflags	@"SHF_NOTE_NV_TKINFO"
	.tkinfo
        /*0018*/ 	.word	0x00000002
        /*0030*/ 	.string	""
        /*0030*/ 	.string	"ptxas"
        /*0030*/ 	.string	"Cuda compilation tools, release 13.0, V13.0.88"
        /*0030*/ 	.string	"Build cuda_13.0.r13.0/compiler.36424714_0"
        /*0030*/ 	.string	"-arch sm_100 -m 64 "



//--------------------- .note.nv.cuinfo           --------------------------
	.section	.note.nv.cuinfo,"",@"SHT_NOTE"
	.sectionflags	@"SHF_NOTE_NV_CUINFO"
        /*0018*/ 	.short	0x0002
        /*001a*/ 	.short	0x0064
        /*001c*/ 	.short	0x0082
	.zero		2


//--------------------- .nv.info                  --------------------------
	.section	.nv.info,"",@"SHT_CUDA_INFO"
	.align	4


	//----- nvinfo : EIATTR_REGCOUNT
	.align		4
        /*0000*/ 	.byte	0x04, 0x2f
        /*0002*/ 	.short	(.L_1 - .L_0)
	.align		4
.L_0:
        /*0004*/ 	.word	index@(add_strided_float)
        /*0008*/ 	.word	0x00000028


	//----- nvinfo : EIATTR_FRAME_SIZE
	.align		4
.L_1:
        /*000c*/ 	.byte	0x04, 0x11
        /*000e*/ 	.short	(.L_3 - .L_2)
	.align		4
.L_2:
        /*0010*/ 	.word	index@(add_strided_float)
        /*0014*/ 	.word	0x00000000


	//----- nvinfo : EIATTR_MIN_STACK_SIZE
	.align		4
.L_3:
        /*0018*/ 	.byte	0x04, 0x12
        /*001a*/ 	.short	(.L_5 - .L_4)
	.align		4
.L_4:
        /*001c*/ 	.word	index@(add_strided_float)
        /*0020*/ 	.word	0x00000000
.L_5:


//--------------------- .nv.compat                --------------------------
	.section	.nv.compat,"",@"SHT_CUDA_COMPAT_INFO"
	.align	4
        /*0000*/ 	.byte	0x02, 0x09, 0x00, 0x00, 0x02, 0x02, 0x01, 0x00, 0x02, 0x05, 0x05, 0x00, 0x03, 0x07, 0x01, 0x01
        /*0010*/ 	.byte	0x02, 0x03, 0x00, 0x00, 0x02, 0x06, 0x01, 0x00, 0x04, 0x0b, 0x08, 0x00, 0x09, 0x00, 0x00, 0x00
        /*0020*/ 	.byte	0x00, 0x00, 0x00, 0x00


//--------------------- .nv.info.add_strided_float --------------------------
	.section	.nv.info.add_strided_float,"",@"SHT_CUDA_INFO"
	.sectionflags	@""
	.align	4


	//----- nvinfo : EIATTR_CUDA_API_VERSION
	.align		4
        /*0000*/ 	.byte	0x04, 0x37
        /*0002*/ 	.short	(.L_7 - .L_6)
.L_6:
        /*0004*/ 	.word	0x00000082


	//----- nvinfo : EIATTR_KPARAM_INFO
	.align		4
.L_7:
        /*0008*/ 	.byte	0x04, 0x17
        /*000a*/ 	.short	(.L_9 - .L_8)
.L_8:
        /*000c*/ 	.word	0x00000000
        /*0010*/ 	.short	0x0002
        /*0012*/ 	.short	0x0010
        /*0014*/ 	.byte	0x00, 0xf5, 0x21, 0x00


	//----- nvinfo : EIATTR_KPARAM_INFO
	.align		4
.L_9:
        /*0018*/ 	.byte	0x04, 0x17
        /*001a*/ 	.short	(.L_11 - .L_10)
.L_10:
        /*001c*/ 	.word	0x00000000
        /*0020*/ 	.short	0x0001
        /*0022*/ 	.short	0x0008
        /*0024*/ 	.byte	0x00, 0xf5, 0x21, 0x00


	//----- nvinfo : EIATTR_KPARAM_INFO
	.align		4
.L_11:
        /*0028*/ 	.byte	0x04, 0x17
        /*002a*/ 	.short	(.L_13 - .L_12)
.L_12:
        /*002c*/ 	.word	0x00000000
        /*0030*/ 	.short	0x0000
        /*0032*/ 	.short	0x0000
        /*0034*/ 	.byte	0x00, 0xf0, 0x11, 0x00


	//----- nvinfo : EIATTR_SPARSE_MMA_MASK
	.align		4
.L_13:
        /*0038*/ 	.byte	0x03, 0x50
        /*003a*/ 	.short	0x0000


	//----- nvinfo : EIATTR_MAXREG_COUNT
	.align		4
        /*003c*/ 	.byte	0x03, 0x1b
        /*003e*/ 	.short	0x00ff


	//----- nvinfo : EIATTR_MERCURY_ISA_VERSION
	.align		4
        /*0040*/ 	.byte	0x03, 0x5f
        /*0042*/ 	.short	0x0101


	//----- nvinfo : EIATTR_VRC_CTA_INIT_COUNT
	.align		4
        /*0044*/ 	.byte	0x02, 0x4a
	.zero		1
	.zero		1


	//----- nvinfo : EIATTR_EXIT_INSTR_OFFSETS
	.align		4
        /*0048*/ 	.byte	0x04, 0x1c
        /*004a*/ 	.short	(.L_15 - .L_14)


	//   ....[0]....
.L_14:
        /*004c*/ 	.word	0x00000060


	//   ....[1]....
        /*0050*/ 	.word	0x00000a10


	//   ....[2]....
        /*0054*/ 	.word	0x00000e10


	//   ....[3]....
        /*0058*/ 	.word	0x00001050


	//   ....[4]....
        /*005c*/ 	.word	0x00001140


	//----- nvinfo : EIATTR_CBANK_PARAM_SIZE
	.align		4
.L_15:
        /*0060*/ 	.byte	0x03, 0x19
        /*0062*/ 	.short	0x0018


	//----- nvinfo : EIATTR_PARAM_CBANK
	.align		4
        /*0064*/ 	.byte	0x04, 0x0a
        /*0066*/ 	.short	(.L_17 - .L_16)
	.align		4
.L_16:
        /*0068*/ 	.word	index@(.nv.constant0.add_strided_float)
        /*006c*/ 	.short	0x0380
        /*006e*/ 	.short	0x0018


	//----- nvinfo : EIATTR_SW_WAR
	.align		4
.L_17:
        /*0070*/ 	.byte	0x04, 0x36
        /*0072*/ 	.short	(.L_19 - .L_18)
.L_18:
        /*0074*/ 	.word	0x00000008
.L_19:


//--------------------- .nv.callgraph             --------------------------
	.section	.nv.callgraph,"",@"SHT_CUDA_CALLGRAPH"
	.align	4
	.sectionentsize	8
	.align		4
        /*0000*/ 	.word	0x00000000
	.align		4
        /*0004*/ 	.word	0xffffffff
	.align		4
        /*0008*/ 	.word	0x00000000
	.align		4
        /*000c*/ 	.word	0xfffffffe
	.align		4
        /*0010*/ 	.word	0x00000000
	.align		4
        /*0014*/ 	.word	0xfffffffd
	.align		4
        /*0018*/ 	.word	0x00000000
	.align		4
        /*001c*/ 	.word	0xfffffffc


//--------------------- .text.add_strided_float   --------------------------
	.section	.text.add_strided_float,"ax",@progbits
	.align	128
        .global         add_strided_float
        .type           add_strided_float,@function
        .size           add_strided_float,(.L_x_6 - add_strided_float)
        .other          add_strided_float,@"STO_CUDA_ENTRY STV_DEFAULT"
add_strided_float:
.text.add_strided_float:
[----:B------:R-:W-:Y:S08]  /*0000*/  LDC R1, c[0x0][0x37c] ;  /* 0x0000df00ff017b82 */ /* 0x000ff00000000800 */
[----:B------:R-:W0:Y:S01]  /*0010*/  LDC R0, c[0x0][0x380] ;  /* 0x0000e000ff007b82 */ /* 0x000e220000000800 */
[----:B------:R-:W1:Y:S01]  /*0020*/  S2R R16, SR_CTAID.X ;  /* 0x0000000000107919 */ /* 0x000e620000002500 */
[----:B------:R-:W2:Y:S01]  /*0030*/  LDCU UR4, c[0x0][0x360] ;  /* 0x00006c00ff0477ac */ /* 0x000ea20008000800 */
[----:B------:R-:W3:Y:S01]  /*0040*/  S2R R3, SR_TID.X ;  /* 0x0000000000037919 */ /* 0x000ee20000002100 */
[----:B0-----:R-:W-:-:S13]  /*0050*/  ISETP.GE.AND P0, PT, R0, 0x1, PT ;  /* 0x000000010000780c */ /* 0x001fda0003f06270 */
[----:B-123--:R-:W-:Y:S05]  /*0060*/  @!P0 EXIT ;  /* 0x000000000000894d */ /* 0x00efea0003800000 */
[----:B------:R-:W0:Y:S01]  /*0070*/  S2R R25, SR_TID.Y ;  /* 0x0000000000197919 */ /* 0x000e220000002200 */
[----:B------:R-:W1:Y:S01]  /*0080*/  LDC R4, c[0x0][0x370] ;  /* 0x0000dc00ff047b82 */ /* 0x000e620000000800 */
[----:B------:R-:W2:Y:S01]  /*0090*/  LDCU UR5, c[0x0][0x364] ;  /* 0x00006c80ff0577ac */ /* 0x000ea20008000800 */
[----:B------:R-:W-:Y:S01]  /*00a0*/  ISETP.GE.U32.AND P0, PT, R0, 0x10, PT ;  /* 0x000000100000780c */ /* 0x000fe20003f06070 */
[----:B------:R-:W-:-:S05]  /*00b0*/  IMAD R16, R16, UR4, R3 ;  /* 0x0000000410107c24 */ /* 0x000fca000f8e0203 */
[----:B------:R-:W2:Y:S01]  /*00c0*/  LDC R2, c[0x0][0x374] ;  /* 0x0000dd00ff027b82 */ /* 0x000ea20000000800 */
[----:B-1----:R-:W-:Y:S02]  /*00d0*/  IMAD R3, R4, UR4, RZ ;  /* 0x0000000404037c24 */ /* 0x002fe4000f8e02ff */
[----:B--2---:R-:W-:Y:S01]  /*00e0*/  IMAD R2, R2, UR5, RZ ;  /* 0x0000000502027c24 */ /* 0x004fe2000f8e02ff */
[----:B------:R-:W1:Y:S04]  /*00f0*/  LDCU.64 UR4, c[0x0][0x358] ;  /* 0x00006b00ff0477ac */ /* 0x000e680008000a00 */
[----:B0-----:R-:W-:Y:S01]  /*0100*/  IADD3 R18, PT, PT, R2, R25, RZ ;  /* 0x0000001902127210 */ /* 0x001fe20007ffe0ff */
[----:B------:R-:W-:Y:S06]  /*0110*/  @!P0 BRA `(.L_x_0) ;  /* 0x0000000800388947 */ /* 0x000fec0003800000 */
[----:B------:R-:W-:Y:S01]  /*0120*/  LOP3.LUT R4, R0, 0x7ffffff0, RZ, 0xc0, !PT ;  /* 0x7ffffff000047812 */ /* 0x000fe200078ec0ff */
[C-C-:B------:R-:W-:Y:S01]  /*0130*/  IMAD R5, R2.reuse, 0x3, R25.reuse ;  /* 0x0000000302057824 */ /* 0x140fe200078e0219 */
[CC--:B------:R-:W-:Y:S01]  /*0140*/  LEA R7, R2.reuse, R25.reuse, 0x2 ;  /* 0x0000001902077211 */ /* 0x0c0fe200078e10ff */
[C-C-:B------:R-:W-:Y:S01]  /*0150*/  IMAD R9, R2.reuse, 0x5, R25.reuse ;  /* 0x0000000502097824 */ /* 0x140fe200078e0219 */
[CC--:B------:R-:W-:Y:S01]  /*0160*/  LEA R13, R2.reuse, R25.reuse, 0x3 ;  /* 0x00000019020d7211 */ /* 0x0c0fe200078e18ff */
[C-C-:B------:R-:W-:Y:S01]  /*0170*/  IMAD R15, R2.reuse, 0x6, R25.reuse ;  /* 0x00000006020f7824 */ /* 0x140fe200078e0219 */
[CC--:B------:R-:W-:Y:S01]  /*0180*/  LEA R10, R2.reuse, R25.reuse, 0x4 ;  /* 0x00000019020a7211 */ /* 0x0c0fe200078e20ff */
[C-C-:B------:R-:W-:Y:S01]  /*0190*/  IMAD R11, R2.reuse, 0x7, R25.reuse ;  /* 0x00000007020b7824 */ /* 0x140fe200078e0219 */
[C---:B------:R-:W-:Y:S01]  /*01a0*/  LEA R12, R2.reuse, R25, 0x1 ;  /* 0x00000019020c7211 */ /* 0x040fe200078e08ff */
[--C-:B------:R-:W-:Y:S01]  /*01b0*/  IMAD R21, R2, 0x9, R25.reuse ;  /* 0x0000000902157824 */ /* 0x100fe200078e0219 */
[----:B------:R-:W-:Y:S01]  /*01c0*/  IADD3 R4, PT, PT, -R4, RZ, RZ ;  /* 0x000000ff04047210 */ /* 0x000fe20007ffe1ff */
[----:B------:R-:W-:-:S02]  /*01d0*/  IMAD R17, R2, 0xa, R25 ;  /* 0x0000000a02117824 */ /* 0x000fc400078e0219 */
[C-C-:B------:R-:W-:Y:S02]  /*01e0*/  IMAD R19, R2.reuse, 0xb, R25.reuse ;  /* 0x0000000b02137824 */ /* 0x140fe400078e0219 */
[C-C-:B------:R-:W-:Y:S02]  /*01f0*/  IMAD R8, R2.reuse, 0xc, R25.reuse ;  /* 0x0000000c02087824 */ /* 0x140fe400078e0219 */
[C-C-:B------:R-:W-:Y:S02]  /*0200*/  IMAD R23, R2.reuse, 0xd, R25.reuse ;  /* 0x0000000d02177824 */ /* 0x140fe400078e0219 */
[C-C-:B------:R-:W-:Y:S02]  /*0210*/  IMAD R6, R2.reuse, 0xe, R25.reuse ;  /* 0x0000000e02067824 */ /* 0x140fe400078e0219 */
[----:B------:R-:W-:-:S07]  /*0220*/  IMAD R14, R2, 0xf, R25 ;  /* 0x0000000f020e7824 */ /* 0x000fce00078e0219 */
.L_x_1:
[----:B0-----:R-:W0:Y:S08]  /*0230*/  LDC.64 R30, c[0x0][0x388] ;  /* 0x0000e200ff1e7b82 */ /* 0x001e300000000a00 */
[----:B------:R-:W2:Y:S01]  /*0240*/  LDC.64 R24, c[0x0][0x390] ;  /* 0x0000e400ff187b82 */ /* 0x000ea20000000a00 */
[----:B0-----:R-:W-:-:S05]  /*0250*/  IMAD.WIDE R30, R16, 0x4, R30 ;  /* 0x00000004101e7825 */ /* 0x001fca00078e021e */
[----:B-1----:R-:W3:Y:S01]  /*0260*/  LDG.E R20, desc[UR4][R30.64] ;  /* 0x000000041e147981 */ /* 0x002ee2000c1e1900 */
[----:B--2---:R-:W-:-:S05]  /*0270*/  IMAD.WIDE.U32 R26, R18, 0x4, R24 ;  /* 0x00000004121a7825 */ /* 0x004fca00078e0018 */
[----:B------:R-:W3:Y:S01]  /*0280*/  LDG.E R29, desc[UR4][R26.64] ;  /* 0x000000041a1d7981 */ /* 0x000ee2000c1e1900 */
[----:B------:R-:W-:-:S04]  /*0290*/  IMAD.WIDE R34, R3, 0x4, R30 ;  /* 0x0000000403227825 */ /* 0x000fc800078e021e */
[----:B------:R-:W-:-:S04]  /*02a0*/  IMAD.WIDE.U32 R32, R12, 0x4, R24 ;  /* 0x000000040c207825 */ /* 0x000fc800078e0018 */
[----:B---3--:R-:W-:-:S05]  /*02b0*/  FADD R20, R20, R29 ;  /* 0x0000001d14147221 */ /* 0x008fca0000000000 */
[----:B------:R0:W-:Y:S04]  /*02c0*/  STG.E desc[UR4][R26.64], R20 ;  /* 0x000000141a007986 */ /* 0x0001e8000c101904 */
[----:B------:R-:W2:Y:S04]  /*02d0*/  LDG.E R22, desc[UR4][R34.64] ;  /* 0x0000000422167981 */ /* 0x000ea8000c1e1900 */
[----:B------:R-:W2:Y:S01]  /*02e0*/  LDG.E R29, desc[UR4][R32.64] ;  /* 0x00000004201d7981 */ /* 0x000ea2000c1e1900 */
[----:B------:R-:W-:-:S04]  /*02f0*/  IMAD.WIDE R36, R3, 0x4, R34 ;  /* 0x0000000403247825 */ /* 0x000fc800078e0222 */
[----:B--2---:R-:W-:Y:S01]  /*0300*/  FADD R22, R22, R29 ;  /* 0x0000001d16167221 */ /* 0x004fe20000000000 */
[----:B------:R-:W-:-:S04]  /*0310*/  IMAD.WIDE.U32 R28, R5, 0x4, R24 ;  /* 0x00000004051c7825 */ /* 0x000fc800078e0018 */
[----:B------:R1:W-:Y:S04]  /*0320*/  STG.E desc[UR4][R32.64], R22 ;  /* 0x0000001620007986 */ /* 0x0003e8000c101904 */
[----:B------:R-:W2:Y:S04]  /*0330*/  LDG.E R30, desc[UR4][R36.64] ;  /* 0x00000004241e7981 */ /* 0x000ea8000c1e1900 */
[----:B------:R-:W2:Y:S01]  /*0340*/  LDG.E R31, desc[UR4][R28.64] ;  /* 0x000000041c1f7981 */ /* 0x000ea2000c1e1900 */
[----:B0-----:R-:W-:-:S04]  /*0350*/  IMAD.WIDE.U32 R26, R7, 0x4, R24 ;  /* 0x00000004071a7825 */ /* 0x001fc800078e0018 */
[----:B--2---:R-:W-:Y:S01]  /*0360*/  FADD R20, R30, R31 ;  /* 0x0000001f1e147221 */ /* 0x004fe20000000000 */
[----:B------:R-:W-:-:S04]  /*0370*/  IMAD.WIDE R30, R3, 0x4, R36 ;  /* 0x00000004031e7825 */ /* 0x000fc800078e0224 */
[----:B------:R0:W-:Y:S04]  /*0380*/  STG.E desc[UR4][R28.64], R20 ;  /* 0x000000141c007986 */ /* 0x0001e8000c101904 */
[----:B------:R-:W0:Y:S04]  /*0390*/  LDG.E R34, desc[UR4][R30.64] ;  /* 0x000000041e227981 */ /* 0x000e28000c1e1900 */
[----:B------:R-:W0:Y:S01]  /*03a0*/  LDG.E R35, desc[UR4][R26.64] ;  /* 0x000000041a237981 */ /* 0x000e22000c1e1900 */
[----:B-1----:R-:W-:-:S04]  /*03b0*/  IMAD.WIDE.U32 R32, R9, 0x4, R24 ;  /* 0x0000000409207825 */ /* 0x002fc800078e0018 */
[----:B0-----:R-:W-:Y:S01]  /*03c0*/  FADD R20, R34, R35 ;  /* 0x0000002322147221 */ /* 0x001fe20000000000 */
[----:B------:R-:W-:-:S04]  /*03d0*/  IMAD.WIDE R34, R3, 0x4, R30 ;  /* 0x0000000403227825 */ /* 0x000fc800078e021e */
[----:B------:R0:W-:Y:S04]  /*03e0*/  STG.E desc[UR4][R26.64], R20 ;  /* 0x000000141a007986 */ /* 0x0001e8000c101904 */
[----:B------:R-:W2:Y:S04]  /*03f0*/  LDG.E R22, desc[UR4][R34.64] ;  /* 0x0000000422167981 */ /* 0x000ea8000c1e1900 */
[----:B------:R-:W2:Y:S01]  /*0400*/  LDG.E R37, desc[UR4][R32.64] ;  /* 0x0000000420257981 */ /* 0x000ea2000c1e1900 */
[----:B------:R-:W-:-:S04]  /*0410*/  IMAD.WIDE.U32 R28, R15, 0x4, R24 ;  /* 0x000000040f1c7825 */ /* 0x000fc800078e0018 */
[----:B--2---:R-:W-:Y:S01]  /*0420*/  FADD R22, R22, R37 ;  /* 0x0000002516167221 */ /* 0x004fe20000000000 */
[----:B------:R-:W-:-:S04]  /*0430*/  IMAD.WIDE R36, R3, 0x4, R34 ;  /* 0x0000000403247825 */ /* 0x000fc800078e0222 */
        /* <DEDUP_REMOVED lines=57> */
[----:B------:R-:W-:Y:S01]  /*07d0*/  IMAD.WIDE.U32 R24, R10, 0x4, R24 ;  /* 0x000000040a187825 */ /* 0x000fe200078e0018 */
[----:B0-----:R-:W-:-:S04]  /*07e0*/  IADD3 R27, PT, PT, R2, R18, R2 ;  /* 0x00000012021b7210 */ /* 0x001fc80007ffe002 */
[----:B------:R-:W-:Y:S01]  /*07f0*/  IADD3 R27, PT, PT, R2, R27, R2 ;  /* 0x0000001b021b7210 */ /* 0x000fe20007ffe002 */
[----:B--2---:R-:W-:Y:S01]  /*0800*/  FADD R35, R30, R31 ;  /* 0x0000001f1e237221 */ /* 0x004fe20000000000 */
[----:B------:R-:W-:-:S04]  /*0810*/  IMAD.WIDE R30, R3, 0x4, R36 ;  /* 0x00000004031e7825 */ /* 0x000fc800078e0224 */
[----:B------:R0:W-:Y:S04]  /*0820*/  STG.E desc[UR4][R28.64], R35 ;  /* 0x000000231c007986 */ /* 0x0001e8000c101904 */
[----:B------:R-:W1:Y:S04]  /*0830*/  LDG.E R30, desc[UR4][R30.64] ;  /* 0x000000041e1e7981 */ /* 0x000e68000c1e1900 */
[----:B------:R-:W1:Y:S01]  /*0840*/  LDG.E R20, desc[UR4][R24.64] ;  /* 0x0000000418147981 */ /* 0x000e62000c1e1900 */
[----:B------:R-:W-:Y:S02]  /*0850*/  IADD3 R27, PT, PT, R2, R27, R2 ;  /* 0x0000001b021b7210 */ /* 0x000fe40007ffe002 */
[----:B------:R-:W-:-:S02]  /*0860*/  IADD3 R4, PT, PT, R4, 0x10, RZ ;  /* 0x0000001004047810 */ /* 0x000fc40007ffe0ff */
[--C-:B------:R-:W-:Y:S02]  /*0870*/  IADD3 R27, PT, PT, R2, R27, R2.reuse ;  /* 0x0000001b021b7210 */ /* 0x100fe40007ffe002 */
[----:B------:R-:W-:Y:S02]  /*0880*/  ISETP.NE.AND P0, PT, R4, RZ, PT ;  /* 0x000000ff0400720c */ /* 0x000fe40003f05270 */
[----:B------:R-:W-:-:S04]  /*0890*/  IADD3 R27, PT, PT, R2, R27, R2 ;  /* 0x0000001b021b7210 */ /* 0x000fc80007ffe002 */
[----:B------:R-:W-:-:S04]  /*08a0*/  IADD3 R27, PT, PT, R2, R27, R2 ;  /* 0x0000001b021b7210 */ /* 0x000fc80007ffe002 */
[C---:B------:R-:W-:Y:S02]  /*08b0*/  IADD3 R27, PT, PT, R2.reuse, R27, R2 ;  /* 0x0000001b021b7210 */ /* 0x040fe40007ffe002 */
[----:B------:R-:W-:Y:S02]  /*08c0*/  LEA R16, R3, R16, 0x4 ;  /* 0x0000001003107211 */ /* 0x000fe400078e20ff */
[C---:B------:R-:W-:Y:S02]  /*08d0*/  LEA R5, R2.reuse, R5, 0x4 ;  /* 0x0000000502057211 */ /* 0x040fe400078e20ff */
[C---:B------:R-:W-:Y:S02]  /*08e0*/  LEA R7, R2.reuse, R7, 0x4 ;  /* 0x0000000702077211 */ /* 0x040fe400078e20ff */
[C---:B------:R-:W-:Y:S02]  /*08f0*/  LEA R9, R2.reuse, R9, 0x4 ;  /* 0x0000000902097211 */ /* 0x040fe400078e20ff */
[----:B------:R-:W-:-:S02]  /*0900*/  LEA R15, R2, R15, 0x4 ;  /* 0x0000000f020f7211 */ /* 0x000fc400078e20ff */
[C---:B------:R-:W-:Y:S02]  /*0910*/  LEA R11, R2.reuse, R11, 0x4 ;  /* 0x0000000b020b7211 */ /* 0x040fe400078e20ff */
[C---:B------:R-:W-:Y:S02]  /*0920*/  LEA R13, R2.reuse, R13, 0x4 ;  /* 0x0000000d020d7211 */ /* 0x040fe400078e20ff */
        /* <DEDUP_REMOVED lines=9> */
[----:B------:R-:W-:Y:S01]  /*09c0*/  IADD3 R18, PT, PT, R2, R27, R2 ;  /* 0x0000001b02127210 */ /* 0x000fe20007ffe002 */
[----:B-1----:R-:W-:-:S05]  /*09d0*/  FADD R33, R30, R20 ;  /* 0x000000141e217221 */ /* 0x002fca0000000000 */
[----:B------:R0:W-:Y:S01]  /*09e0*/  STG.E desc[UR4][R24.64], R33 ;  /* 0x0000002118007986 */ /* 0x0001e2000c101904 */
[----:B------:R-:W-:Y:S05]  /*09f0*/  @P0 BRA `(.L_x_1) ;  /* 0xfffffff8000c0947 */ /* 0x000fea000383ffff */
.L_x_0:
[----:B------:R-:W-:-:S13]  /*0a00*/  LOP3.LUT P0, R4, R0, 0xf, RZ, 0xc0, !PT ;  /* 0x0000000f00047812 */ /* 0x000fda000780c0ff */
[----:B-1----:R-:W-:Y:S05]  /*0a10*/  @!P0 EXIT ;  /* 0x000000000000894d */ /* 0x002fea0003800000 */
[----:B------:R-:W-:Y:S02]  /*0a20*/  ISETP.GE.U32.AND P0, PT, R4, 0x8, PT ;  /* 0x000000080400780c */ /* 0x000fe40003f06070 */
[----:B------:R-:W-:-:S04]  /*0a30*/  LOP3.LUT R17, R0, 0x7, RZ, 0xc0, !PT ;  /* 0x0000000700117812 */ /* 0x000fc800078ec0ff */
[----:B------:R-:W-:-:S07]  /*0a40*/  ISETP.NE.AND P1, PT, R17, RZ, PT ;  /* 0x000000ff1100720c */ /* 0x000fce0003f25270 */
[----:B------:R-:W-:Y:S06]  /*0a50*/  @!P0 BRA `(.L_x_2) ;  /* 0x0000000000ec8947 */ /* 0x000fec0003800000 */
[----:B------:R-:W1:Y:S08]  /*0a60*/  LDC.64 R6, c[0x0][0x388] ;  /* 0x0000e200ff067b82 */ /* 0x000e700000000a00 */
[----:B------:R-:W2:Y:S01]  /*0a70*/  LDC.64 R4, c[0x0][0x390] ;  /* 0x0000e400ff047b82 */ /* 0x000ea20000000a00 */
[----:B-1----:R-:W-:-:S05]  /*0a80*/  IMAD.WIDE R6, R16, 0x4, R6 ;  /* 0x0000000410067825 */ /* 0x002fca00078e0206 */
[----:B------:R-:W3:Y:S01]  /*0a90*/  LDG.E R10, desc[UR4][R6.64] ;  /* 0x00000004060a7981 */ /* 0x000ee2000c1e1900 */
[----:B--2---:R-:W-:-:S05]  /*0aa0*/  IMAD.WIDE.U32 R8, R18, 0x4, R4 ;  /* 0x0000000412087825 */ /* 0x004fca00078e0004 */
[----:B------:R-:W3:Y:S01]  /*0ab0*/  LDG.E R11, desc[UR4][R8.64] ;  /* 0x00000004080b7981 */ /* 0x000ee2000c1e1900 */
[----:B------:R-:W-:-:S05]  /*0ac0*/  IADD3 R15, PT, PT, R2, R18, RZ ;  /* 0x00000012020f7210 */ /* 0x000fca0007ffe0ff */
[----:B------:R-:W-:-:S04]  /*0ad0*/  IMAD.WIDE.U32 R12, R15, 0x4, R4 ;  /* 0x000000040f0c7825 */ /* 0x000fc800078e0004 */
[----:B---3--:R-:W-:Y:S01]  /*0ae0*/  FADD R19, R10, R11 ;  /* 0x0000000b0a137221 */ /* 0x008fe20000000000 */
[----:B------:R-:W-:-:S04]  /*0af0*/  IMAD.WIDE R10, R3, 0x4, R6 ;  /* 0x00000004030a7825 */ /* 0x000fc800078e0206 */
[----:B------:R1:W-:Y:S04]  /*0b00*/  STG.E desc[UR4][R8.64], R19 ;  /* 0x0000001308007986 */ /* 0x0003e8000c101904 */
[----:B------:R-:W2:Y:S04]  /*0b10*/  LDG.E R14, desc[UR4][R10.64] ;  /* 0x000000040a0e7981 */ /* 0x000ea8000c1e1900 */
[----:B------:R-:W2:Y:S01]  /*0b20*/  LDG.E R21, desc[UR4][R12.64] ;  /* 0x000000040c157981 */ /* 0x000ea2000c1e1900 */
[----:B------:R-:W-:Y:S01]  /*0b30*/  IADD3 R23, PT, PT, R2, R15, RZ ;  /* 0x0000000f02177210 */ /* 0x000fe20007ffe0ff */
[----:B------:R-:W-:-:S04]  /*0b40*/  IMAD.WIDE R6, R3, 0x4, R10 ;  /* 0x0000000403067825 */ /* 0x000fc800078e020a */
[----:B--2---:R-:W-:Y:S01]  /*0b50*/  FADD R21, R14, R21 ;  /* 0x000000150e157221 */ /* 0x004fe20000000000 */
[----:B------:R-:W-:-:S04]  /*0b60*/  IMAD.WIDE.U32 R14, R23, 0x4, R4 ;  /* 0x00000004170e7825 */ /* 0x000fc800078e0004 */
[----:B------:R2:W-:Y:S04]  /*0b70*/  STG.E desc[UR4][R12.64], R21 ;  /* 0x000000150c007986 */ /* 0x0005e8000c101904 */
[----:B------:R-:W3:Y:S04]  /*0b80*/  LDG.E R18, desc[UR4][R6.64] ;  /* 0x0000000406127981 */ /* 0x000ee8000c1e1900 */
[----:B0-----:R-:W3:Y:S01]  /*0b90*/  LDG.E R25, desc[UR4][R14.64] ;  /* 0x000000040e197981 */ /* 0x001ee2000c1e1900 */
[----:B------:R-:W-:Y:S01]  /*0ba0*/  IADD3 R23, PT, PT, R2, R23, RZ ;  /* 0x0000001702177210 */ /* 0x000fe20007ffe0ff */
[----:B-1----:R-:W-:-:S04]  /*0bb0*/  IMAD.WIDE R8, R3, 0x4, R6 ;  /* 0x0000000403087825 */ /* 0x002fc800078e0206 */
[----:B------:R-:W-:-:S04]  /*0bc0*/  IMAD.WIDE.U32 R10, R23, 0x4, R4 ;  /* 0x00000004170a7825 */ /* 0x000fc800078e0004 */
[----:B---3--:R-:W-:-:S05]  /*0bd0*/  FADD R25, R18, R25 ;  /* 0x0000001912197221 */ /* 0x008fca0000000000 */
[----:B------:R0:W-:Y:S04]  /*0be0*/  STG.E desc[UR4][R14.64], R25 ;  /* 0x000000190e007986 */ /* 0x0001e8000c101904 */
[----:B------:R-:W3:Y:S04]  /*0bf0*/  LDG.E R18, desc[UR4][R8.64] ;  /* 0x0000000408127981 */ /* 0x000ee8000c1e1900 */
[----:B------:R-:W3:Y:S01]  /*0c00*/  LDG.E R19, desc[UR4][R10.64] ;  /* 0x000000040a137981 */ /* 0x000ee2000c1e1900 */
[----:B------:R-:W-:Y:S01]  /*0c10*/  IADD3 R23, PT, PT, R2, R23, RZ ;  /* 0x0000001702177210 */ /* 0x000fe20007ffe0ff */
[----:B------:R-:W-:-:S04]  /*0c20*/  IMAD.WIDE R6, R3, 0x4, R8 ;  /* 0x0000000403067825 */ /* 0x000fc800078e0208 */
[----:B--2---:R-:W-:-:S04]  /*0c30*/  IMAD.WIDE.U32 R12, R23, 0x4, R4 ;  /* 0x00000004170c7825 */ /* 0x004fc800078e0004 */
[----:B---3--:R-:W-:-:S05]  /*0c40*/  FADD R19, R18, R19 ;  /* 0x0000001312137221 */ /* 0x008fca0000000000 */
[----:B------:R1:W-:Y:S04]  /*0c50*/  STG.E desc[UR4][R10.64], R19 ;  /* 0x000000130a007986 */ /* 0x0003e8000c101904 */
[----:B------:R-:W2:Y:S04]  /*0c60*/  LDG.E R18, desc[UR4][R6.64] ;  /* 0x0000000406127981 */ /* 0x000ea8000c1e1900 */
[----:B------:R-:W2:Y:S01]  /*0c70*/  LDG.E R21, desc[UR4][R12.64] ;  /* 0x000000040c157981 */ /* 0x000ea2000c1e1900 */
[----:B------:R-:W-:Y:S01]  /*0c80*/  IADD3 R23, PT, PT, R2, R23, RZ ;  /* 0x0000001702177210 */ /* 0x000fe20007ffe0ff */
[----:B------:R-:W-:-:S04]  /*0c90*/  IMAD.WIDE R8, R3, 0x4, R6 ;  /* 0x0000000403087825 */ /* 0x000fc800078e0206 */
[----:B0-----:R-:W-:-:S04]  /*0ca0*/  IMAD.WIDE.U32 R14, R23, 0x4, R4 ;  /* 0x00000004170e7825 */ /* 0x001fc800078e0004 */
[----:B--2---:R-:W-:-:S05]  /*0cb0*/  FADD R21, R18, R21 ;  /* 0x0000001512157221 */ /* 0x004fca0000000000 */
[----:B------:R0:W-:Y:S04]  /*0cc0*/  STG.E desc[UR4][R12.64], R21 ;  /* 0x000000150c007986 */ /* 0x0001e8000c101904 */
[----:B------:R-:W2:Y:S04]  /*0cd0*/  LDG.E R18, desc[UR4][R8.64] ;  /* 0x0000000408127981 */ /* 0x000ea8000c1e1900 */
[----:B------:R-:W2:Y:S01]  /*0ce0*/  LDG.E R25, desc[UR4][R14.64] ;  /* 0x000000040e197981 */ /* 0x000ea2000c1e1900 */
[----:B------:R-:W-:Y:S01]  /*0cf0*/  IADD3 R23, PT, PT, R2, R23, RZ ;  /* 0x0000001702177210 */ /* 0x000fe20007ffe0ff */
[----:B------:R-:W-:-:S04]  /*0d00*/  IMAD.WIDE R6, R3, 0x4, R8 ;  /* 0x0000000403067825 */ /* 0x000fc800078e0208 */
[----:B-1----:R-:W-:-:S04]  /*0d10*/  IMAD.WIDE.U32 R10, R23, 0x4, R4 ;  /* 0x00000004170a7825 */ /* 0x002fc800078e0004 */
[----:B--2---:R-:W-:-:S05]  /*0d20*/  FADD R25, R18, R25 ;  /* 0x0000001912197221 */ /* 0x004fca0000000000 */
[----:B------:R1:W-:Y:S04]  /*0d30*/  STG.E desc[UR4][R14.64], R25 ;  /* 0x000000190e007986 */ /* 0x0003e8000c101904 */
[----:B------:R-:W2:Y:S04]  /*0d40*/  LDG.E R18, desc[UR4][R6.64] ;  /* 0x0000000406127981 */ /* 0x000ea8000c1e1900 */
[----:B------:R-:W2:Y:S01]  /*0d50*/  LDG.E R19, desc[UR4][R10.64] ;  /* 0x000000040a137981 */ /* 0x000ea2000c1e1900 */
[----:B------:R-:W-:Y:S01]  /*0d60*/  IADD3 R23, PT, PT, R2, R23, RZ ;  /* 0x0000001702177210 */ /* 0x000fe20007ffe0ff */
[----:B------:R-:W-:-:S04]  /*0d70*/  IMAD.WIDE R8, R3, 0x4, R6 ;  /* 0x0000000403087825 */ /* 0x000fc800078e0206 */
[----:B------:R-:W-:-:S04]  /*0d80*/  IMAD.WIDE.U32 R4, R23, 0x4, R4 ;  /* 0x0000000417047825 */ /* 0x000fc800078e0004 */
[----:B--2---:R-:W-:-:S05]  /*0d90*/  FADD R19, R18, R19 ;  /* 0x0000001312137221 */ /* 0x004fca0000000000 */
[----:B------:R1:W-:Y:S04]  /*0da0*/  STG.E desc[UR4][R10.64], R19 ;  /* 0x000000130a007986 */ /* 0x0003e8000c101904 */
[----:B------:R-:W2:Y:S04]  /*0db0*/  LDG.E R8, desc[UR4][R8.64] ;  /* 0x0000000408087981 */ /* 0x000ea8000c1e1900 */
[----:B0-----:R-:W2:Y:S01]  /*0dc0*/  LDG.E R13, desc[UR4][R4.64] ;  /* 0x00000004040d7981 */ /* 0x001ea2000c1e1900 */
[----:B------:R-:W-:Y:S02]  /*0dd0*/  LEA R16, R3, R16, 0x3 ;  /* 0x0000001003107211 */ /* 0x000fe400078e18ff */
[----:B------:R-:W-:Y:S01]  /*0de0*/  IADD3 R18, PT, PT, R2, R23, RZ ;  /* 0x0000001702127210 */ /* 0x000fe20007ffe0ff */
[----:B--2---:R-:W-:-:S05]  /*0df0*/  FADD R13, R8, R13 ;  /* 0x0000000d080d7221 */ /* 0x004fca0000000000 */
[----:B------:R1:W-:Y:S02]  /*0e00*/  STG.E desc[UR4][R4.64], R13 ;  /* 0x0000000d04007986 */ /* 0x0003e4000c101904 */
.L_x_2:
[----:B------:R-:W-:Y:S05]  /*0e10*/  @!P1 EXIT ;  /* 0x000000000000994d */ /* 0x000fea0003800000 */
[----:B------:R-:W-:Y:S02]  /*0e20*/  ISETP.GE.U32.AND P0, PT, R17, 0x4, PT ;  /* 0x000000041100780c */ /* 0x000fe40003f06070 */
[----:B------:R-:W-:-:S04]  /*0e30*/  LOP3.LUT R0, R0, 0x3, RZ, 0xc0, !PT ;  /* 0x0000000300007812 */ /* 0x000fc800078ec0ff */
[----:B------:R-:W-:-:S07]  /*0e40*/  ISETP.NE.AND P1, PT, R0, RZ, PT ;  /* 0x000000ff0000720c */ /* 0x000fce0003f25270 */
[----:B------:R-:W-:Y:S06]  /*0e50*/  @!P0 BRA `(.L_x_3) ;  /* 0x00000000007c8947 */ /* 0x000fec0003800000 */
[----:B------:R-:W2:Y:S08]  /*0e60*/  LDC.64 R6, c[0x0][0x388] ;  /* 0x0000e200ff067b82 */ /* 0x000eb00000000a00 */
[----:B-1----:R-:W1:Y:S01]  /*0e70*/  LDC.64 R4, c[0x0][0x390] ;  /* 0x0000e400ff047b82 */ /* 0x002e620000000a00 */
[----:B--2---:R-:W-:-:S05]  /*0e80*/  IMAD.WIDE R6, R16, 0x4, R6 ;  /* 0x0000000410067825 */ /* 0x004fca00078e0206 */
[----:B------:R-:W2:Y:S01]  /*0e90*/  LDG.E R10, desc[UR4][R6.64] ;  /* 0x00000004060a7981 */ /* 0x000ea2000c1e1900 */
[----:B-1----:R-:W-:-:S05]  /*0ea0*/  IMAD.WIDE.U32 R8, R18, 0x4, R4 ;  /* 0x0000000412087825 */ /* 0x002fca00078e0004 */
[----:B------:R-:W2:Y:S01]  /*0eb0*/  LDG.E R11, desc[UR4][R8.64] ;  /* 0x00000004080b7981 */ /* 0x000ea2000c1e1900 */
[----:B------:R-:W-:-:S05]  /*0ec0*/  IADD3 R19, PT, PT, R2, R18, RZ ;  /* 0x0000001202137210 */ /* 0x000fca0007ffe0ff */
[----:B------:R-:W-:-:S04]  /*0ed0*/  IMAD.WIDE.U32 R12, R19, 0x4, R4 ;  /* 0x00000004130c7825 */ /* 0x000fc800078e0004 */
[----:B--2---:R-:W-:Y:S01]  /*0ee0*/  FADD R17, R10, R11 ;  /* 0x0000000b0a117221 */ /* 0x004fe20000000000 */
        /* <DEDUP_REMOVED lines=10> */
[----:B------:R-:W3:Y:S01]  /*0f90*/  LDG.E R21, desc[UR4][R14.64] ;  /* 0x000000040e157981 */ /* 0x000ee2000c1e1900 */
[----:B------:R-:W-:Y:S01]  /*0fa0*/  IADD3 R23, PT, PT, R2, R23, RZ ;  /* 0x0000001702177210 */ /* 0x000fe20007ffe0ff */
[----:B-1----:R-:W-:-:S04]  /*0fb0*/  IMAD.WIDE R8, R3, 0x4, R6 ;  /* 0x0000000403087825 */ /* 0x002fc800078e0206 */
[----:B------:R-:W-:-:S04]  /*0fc0*/  IMAD.WIDE.U32 R4, R23, 0x4, R4 ;  /* 0x0000000417047825 */ /* 0x000fc800078e0004 */
[----:B---3--:R-:W-:-:S05]  /*0fd0*/  FADD R21, R18, R21 ;  /* 0x0000001512157221 */ /* 0x008fca0000000000 */
[----:B------:R2:W-:Y:S04]  /*0fe0*/  STG.E desc[UR4][R14.64], R21 ;  /* 0x000000150e007986 */ /* 0x0005e8000c101904 */
[----:B------:R-:W3:Y:S04]  /*0ff0*/  LDG.E R8, desc[UR4][R8.64] ;  /* 0x0000000408087981 */ /* 0x000ee8000c1e1900 */
[----:B------:R-:W3:Y:S01]  /*1000*/  LDG.E R11, desc[UR4][R4.64] ;  /* 0x00000004040b7981 */ /* 0x000ee2000c1e1900 */
[----:B------:R-:W-:Y:S02]  /*1010*/  LEA R16, R3, R16, 0x2 ;  /* 0x0000001003107211 */ /* 0x000fe400078e10ff */
[----:B------:R-:W-:Y:S01]  /*1020*/  IADD3 R18, PT, PT, R2, R23, RZ ;  /* 0x0000001702127210 */ /* 0x000fe20007ffe0ff */
[----:B---3--:R-:W-:-:S05]  /*1030*/  FADD R11, R8, R11 ;  /* 0x0000000b080b7221 */ /* 0x008fca0000000000 */
[----:B------:R2:W-:Y:S02]  /*1040*/  STG.E desc[UR4][R4.64], R11 ;  /* 0x0000000b04007986 */ /* 0x0005e4000c101904 */
.L_x_3:
[----:B------:R-:W-:Y:S05]  /*1050*/  @!P1 EXIT ;  /* 0x000000000000994d */ /* 0x000fea0003800000 */
[----:B-12---:R-:W1:Y:S01]  /*1060*/  LDC.64 R4, c[0x0][0x390] ;  /* 0x0000e400ff047b82 */ /* 0x006e620000000a00 */
[----:B------:R-:W-:-:S07]  /*1070*/  IADD3 R0, PT, PT, -R0, RZ, RZ ;  /* 0x000000ff00007210 */ /* 0x000fce0007ffe1ff */
[----:B------:R-:W2:Y:S01]  /*1080*/  LDC.64 R6, c[0x0][0x388] ;  /* 0x0000e200ff067b82 */ /* 0x000ea20000000a00 */
[----:B-1----:R-:W-:-:S07]  /*1090*/  IMAD.WIDE.U32 R18, R18, 0x4, R4 ;  /* 0x0000000412127825 */ /* 0x002fce00078e0004 */
.L_x_4:
[----:B--2---:R-:W-:Y:S01]  /*10a0*/  IMAD.WIDE R4, R16, 0x4, R6 ;  /* 0x0000000410047825 */ /* 0x004fe200078e0206 */
[----:B------:R-:W2:Y:S05]  /*10b0*/  LDG.E R9, desc[UR4][R18.64] ;  /* 0x0000000412097981 */ /* 0x000eaa000c1e1900 */
[----:B------:R-:W2:Y:S01]  /*10c0*/  LDG.E R4, desc[UR4][R4.64] ;  /* 0x0000000404047981 */ /* 0x000ea2000c1e1900 */
[----:B------:R-:W-:Y:S02]  /*10d0*/  IADD3 R0, PT, PT, R0, 0x1, RZ ;  /* 0x0000000100007810 */ /* 0x000fe40007ffe0ff */
[----:B------:R-:W-:Y:S02]  /*10e0*/  IADD3 R16, PT, PT, R3, R16, RZ ;  /* 0x0000001003107210 */ /* 0x000fe40007ffe0ff */
[----:B------:R-:W-:Y:S01]  /*10f0*/  ISETP.NE.AND P0, PT, R0, RZ, PT ;  /* 0x000000ff0000720c */ /* 0x000fe20003f05270 */
[----:B--2---:R-:W-:-:S05]  /*1100*/  FADD R9, R4, R9 ;  /* 0x0000000904097221 */ /* 0x004fca0000000000 */
[----:B------:R1:W-:Y:S02]  /*1110*/  STG.E desc[UR4][R18.64], R9 ;  /* 0x0000000912007986 */ /* 0x0003e4000c101904 */
[----:B-1----:R-:W-:-:S05]  /*1120*/  IMAD.WIDE.U32 R18, R2, 0x4, R18 ;  /* 0x0000000402127825 */ /* 0x002fca00078e0012 */
[----:B------:R-:W-:Y:S05]  /*1130*/  @P0 BRA `(.L_x_4) ;  /* 0xfffffffc00d80947 */ /* 0x000fea000383ffff */
[----:B------:R-:W-:Y:S05]  /*1140*/  EXIT ;  /* 0x000000000000794d */ /* 0x000fea0003800000 */
.L_x_5:
[----:B------:R-:W-:-:S00]  /*1150*/  BRA `(.L_x_5) ;  /* 0xfffffffc00fc7947 */ /* 0x000fc0000383ffff */
[----:B------:R-:W-:-:S00]  /*1160*/  NOP ;  /* 0x0000000000007918 */ /* 0x000fc00000000000 */
        /* <DEDUP_REMOVED lines=9> */
.L_x_6:


//--------------------- .nv.shared.reserved.0     --------------------------
	.section	.nv.shared.reserved.0,"aw",@nobits
	.weak		__nv_reservedSMEM_offset_0_alias
	.size		__nv_reservedSMEM_offset_0_alias, 0, 64
	.other		__nv_reservedSMEM_offset_0_alias,@"STO_CUDA_RESERVED_SHARED STV_DEFAULT"
__nv_reservedSMEM_offset_0_alias:
	.zero		0
	.zero		64


//--------------------- .nv.constant0.add_strided_float --------------------------
	.section	.nv.constant0.add_strided_float,"a",@progbits
	.sectionflags	@""
	.align	4
.nv.constant0.add_strided_float:
	.zero		920


//--------------------- SYMBOLS --------------------------

	.type		.nv.reservedSmem.offset0,@object
	.size		.nv.reservedSmem.offset0,0x4
